//
// Generated by NVIDIA NVVM Compiler
//
// Compiler Build ID: CL-36424714
// Cuda compilation tools, release 13.0, V13.0.88
// Based on NVVM 20.0.0
//

.version 9.0
.target sm_100
.address_size 64

	// .globl	_Z14exclusive_scanPi
// _ZZ14exclusive_scanPiE7temp_in has been demoted
// _ZZ14inclusive_scanPiE7temp_in has been demoted

.visible .entry _Z14exclusive_scanPi(
	.param .u64 .ptr .align 1 _Z14exclusive_scanPi_param_0
)
{
	.reg .pred 	%p<7>;
	.reg .b32 	%r<37>;
	.reg .b64 	%rd<5>;
	// demoted variable
	.shared .align 4 .b8 _ZZ14exclusive_scanPiE7temp_in[32];
	ld.param.u64 	%rd2, [_Z14exclusive_scanPi_param_0];
	cvta.to.global.u64 	%rd3, %rd2;
	mov.u32 	%r1, %tid.x;
	mul.wide.u32 	%rd4, %r1, 4;
	add.s64 	%rd1, %rd3, %rd4;
	ld.global.u32 	%r4, [%rd1];
	shl.b32 	%r5, %r1, 2;
	mov.u32 	%r6, _ZZ14exclusive_scanPiE7temp_in;
	add.s32 	%r2, %r6, %r5;
	st.shared.u32 	[%r2], %r4;
	bar.sync 	0;
	add.s32 	%r3, %r1, 1;
	setp.gt.u32 	%p1, %r1, 3;
	@%p1 bra 	$L__BB0_2;
	shl.b32 	%r7, %r3, 3;
	add.s32 	%r9, %r6, %r7;
	ld.shared.u32 	%r10, [%r9+-4];
	ld.shared.u32 	%r11, [%r9+-8];
	bar.sync 	0;
	add.s32 	%r12, %r11, %r10;
	st.shared.u32 	[%r9+-4], %r12;
$L__BB0_2:
	bar.sync 	0;
	setp.gt.u32 	%p2, %r1, 1;
	@%p2 bra 	$L__BB0_4;
	shl.b32 	%r13, %r3, 4;
	add.s32 	%r15, %r6, %r13;
	ld.shared.u32 	%r16, [%r15+-4];
	ld.shared.u32 	%r17, [%r15+-12];
	bar.sync 	0;
	add.s32 	%r18, %r17, %r16;
	st.shared.u32 	[%r15+-4], %r18;
$L__BB0_4:
	bar.sync 	0;
	setp.ne.s32 	%p3, %r1, 0;
	@%p3 bra 	$L__BB0_6;
	ld.shared.u32 	%r19, [_ZZ14exclusive_scanPiE7temp_in+28];
	ld.shared.u32 	%r20, [_ZZ14exclusive_scanPiE7temp_in+12];
	bar.sync 	0;
	add.s32 	%r21, %r20, %r19;
	st.shared.u32 	[_ZZ14exclusive_scanPiE7temp_in+28], %r21;
$L__BB0_6:
	setp.ne.s32 	%p4, %r1, 0;
	bar.sync 	0;
	@%p4 bra 	$L__BB0_8;
	mov.b32 	%r22, 0;
	st.shared.u32 	[_ZZ14exclusive_scanPiE7temp_in+28], %r22;
	ld.shared.u32 	%r23, [_ZZ14exclusive_scanPiE7temp_in+12];
	bar.sync 	0;
	st.shared.u32 	[_ZZ14exclusive_scanPiE7temp_in+28], %r23;
	st.shared.u32 	[_ZZ14exclusive_scanPiE7temp_in+12], %r22;
$L__BB0_8:
	setp.gt.u32 	%p5, %r1, 1;
	bar.sync 	0;
	@%p5 bra 	$L__BB0_10;
	shl.b32 	%r24, %r3, 4;
	add.s32 	%r26, %r6, %r24;
	ld.shared.u32 	%r27, [%r26+-4];
	ld.shared.u32 	%r28, [%r26+-12];
	bar.sync 	0;
	add.s32 	%r29, %r28, %r27;
	st.shared.u32 	[%r26+-4], %r29;
	st.shared.u32 	[%r26+-12], %r27;
$L__BB0_10:
	setp.gt.u32 	%p6, %r1, 3;
	bar.sync 	0;
	@%p6 bra 	$L__BB0_12;
	shl.b32 	%r30, %r3, 3;
	add.s32 	%r32, %r6, %r30;
	ld.shared.u32 	%r33, [%r32+-4];
	ld.shared.u32 	%r34, [%r32+-8];
	bar.sync 	0;
	add.s32 	%r35, %r34, %r33;
	st.shared.u32 	[%r32+-4], %r35;
	st.shared.u32 	[%r32+-8], %r33;
$L__BB0_12:
	bar.sync 	0;
	ld.shared.u32 	%r36, [%r2];
	st.global.u32 	[%rd1], %r36;
	ret;

}
	// .globl	_Z14inclusive_scanPi
.visible .entry _Z14inclusive_scanPi(
	.param .u64 .ptr .align 1 _Z14inclusive_scanPi_param_0
)
{
	.reg .pred 	%p<4>;
	.reg .b32 	%r<19>;
	.reg .b64 	%rd<5>;
	// demoted variable
	.shared .align 4 .b8 _ZZ14inclusive_scanPiE7temp_in[32];
	ld.param.u64 	%rd2, [_Z14inclusive_scanPi_param_0];
	cvta.to.global.u64 	%rd3, %rd2;
	mov.u32 	%r1, %tid.x;
	mul.wide.u32 	%rd4, %r1, 4;
	add.s64 	%rd1, %rd3, %rd4;
	ld.global.u32 	%r3, [%rd1];
	shl.b32 	%r4, %r1, 2;
	mov.u32 	%r5, _ZZ14inclusive_scanPiE7temp_in;
	add.s32 	%r2, %r5, %r4;
	st.shared.u32 	[%r2], %r3;
	bar.sync 	0;
	add.s32 	%r6, %r1, -1;
	setp.gt.u32 	%p1, %r6, 6;
	@%p1 bra 	$L__BB1_2;
	ld.shared.u32 	%r7, [%r2];
	ld.shared.u32 	%r8, [%r2+-4];
	add.s32 	%r9, %r8, %r7;
	st.shared.u32 	[%r2], %r9;
$L__BB1_2:
	bar.sync 	0;
	add.s32 	%r10, %r1, -2;
	setp.gt.u32 	%p2, %r10, 5;
	@%p2 bra 	$L__BB1_4;
	ld.shared.u32 	%r11, [%r2];
	ld.shared.u32 	%r12, [%r2+-8];
	add.s32 	%r13, %r12, %r11;
	st.shared.u32 	[%r2], %r13;
$L__BB1_4:
	bar.sync 	0;
	and.b32  	%r14, %r1, 1020;
	setp.ne.s32 	%p3, %r14, 4;
	@%p3 bra 	$L__BB1_6;
	ld.shared.u32 	%r15, [%r2];
	ld.shared.u32 	%r16, [%r2+-16];
	add.s32 	%r17, %r16, %r15;
	st.shared.u32 	[%r2], %r17;
$L__BB1_6:
	bar.sync 	0;
	ld.shared.u32 	%r18, [%r2];
	st.global.u32 	[%rd1], %r18;
	ret;

}


// ===== COMPILED SASS (sm_100) =====

	.target	sm_100

	.elftype	@"ET_EXEC"


//--------------------- .note.nv.tkinfo           --------------------------
	.section	.note.nv.tkinfo,"",@"SHT_NOTE"
	.sectionflags	@"SHF_NOTE_NV_TKINFO"
	.tkinfo
        /*0018*/ 	.word	0x00000002
        /*0030*/ 	.string	""
        /*0030*/ 	.string	"ptxas"
        /*0030*/ 	.string	"Cuda compilation tools, release 13.0, V13.0.88"
        /*0030*/ 	.string	"Build cuda_13.0.r13.0/compiler.36424714_0"
        /*0030*/ 	.string	"-arch sm_100 -m 64 "



//--------------------- .note.nv.cuinfo           --------------------------
	.section	.note.nv.cuinfo,"",@"SHT_NOTE"
	.sectionflags	@"SHF_NOTE_NV_CUINFO"
        /*0018*/ 	.short	0x0002
        /*001a*/ 	.short	0x0064
        /*001c*/ 	.short	0x0082
	.zero		2


//--------------------- .nv.info                  --------------------------
	.section	.nv.info,"",@"SHT_CUDA_INFO"
	.align	4


	//----- nvinfo : EIATTR_REGCOUNT
	.align		4
        /*0000*/ 	.byte	0x04, 0x2f
        /*0002*/ 	.short	(.L_1 - .L_0)
	.align		4
.L_0:
        /*0004*/ 	.word	index@(_Z14exclusive_scanPi)
        /*0008*/ 	.word	0x00000010


	//----- nvinfo : EIATTR_FRAME_SIZE
	.align		4
.L_1:
        /*000c*/ 	.byte	0x04, 0x11
        /*000e*/ 	.short	(.L_3 - .L_2)
	.align		4
.L_2:
        /*0010*/ 	.word	index@(_Z14exclusive_scanPi)
        /*0014*/ 	.word	0x00000000


	//----- nvinfo : EIATTR_REGCOUNT
	.align		4
.L_3:
        /*0018*/ 	.byte	0x04, 0x2f
        /*001a*/ 	.short	(.L_5 - .L_4)
	.align		4
.L_4:
        /*001c*/ 	.word	index@(_Z14inclusive_scanPi)
        /*0020*/ 	.word	0x0000000c


	//----- nvinfo : EIATTR_FRAME_SIZE
	.align		4
.L_5:
        /*0024*/ 	.byte	0x04, 0x11
        /*0026*/ 	.short	(.L_7 - .L_6)
	.align		4
.L_6:
        /*0028*/ 	.word	index@(_Z14inclusive_scanPi)
        /*002c*/ 	.word	0x00000000


	//----- nvinfo : EIATTR_MIN_STACK_SIZE
	.align		4
.L_7:
        /*0030*/ 	.byte	0x04, 0x12
        /*0032*/ 	.short	(.L_9 - .L_8)
	.align		4
.L_8:
        /*0034*/ 	.word	index@(_Z14inclusive_scanPi)
        /*0038*/ 	.word	0x00000000


	//----- nvinfo : EIATTR_MIN_STACK_SIZE
	.align		4
.L_9:
        /*003c*/ 	.byte	0x04, 0x12
        /*003e*/ 	.short	(.L_11 - .L_10)
	.align		4
.L_10:
        /*0040*/ 	.word	index@(_Z14exclusive_scanPi)
        /*0044*/ 	.word	0x00000000
.L_11:


//--------------------- .nv.compat                --------------------------
	.section	.nv.compat,"",@"SHT_CUDA_COMPAT_INFO"
	.align	4
        /*0000*/ 	.byte	0x02, 0x09, 0x00, 0x00, 0x02, 0x02, 0x01, 0x00, 0x02, 0x05, 0x05, 0x00, 0x03, 0x07, 0x01, 0x01
        /*0010*/ 	.byte	0x02, 0x03, 0x00, 0x00, 0x02, 0x06, 0x01, 0x00, 0x04, 0x0b, 0x08, 0x00, 0x09, 0x00, 0x00, 0x00
        /*0020*/ 	.byte	0x00, 0x00, 0x00, 0x00


//--------------------- .nv.info._Z14inclusive_scanPi --------------------------
	.section	.nv.info._Z14inclusive_scanPi,"",@"SHT_CUDA_INFO"
	.sectionflags	@""
	.align	4


	//----- nvinfo : EIATTR_CUDA_API_VERSION
	.align		4
        /*0000*/ 	.byte	0x04, 0x37
        /*0002*/ 	.short	(.L_13 - .L_12)
.L_12:
        /*0004*/ 	.word	0x00000082


	//----- nvinfo : EIATTR_KPARAM_INFO
	.align		4
.L_13:
        /*0008*/ 	.byte	0x04, 0x17
        /*000a*/ 	.short	(.L_15 - .L_14)
.L_14:
        /*000c*/ 	.word	0x00000000
        /*0010*/ 	.short	0x0000
        /*0012*/ 	.short	0x0000
        /*0014*/ 	.byte	0x00, 0xf5, 0x21, 0x00


	//----- nvinfo : EIATTR_SPARSE_MMA_MASK
	.align		4
.L_15:
        /*0018*/ 	.byte	0x03, 0x50
        /*001a*/ 	.short	0x0000


	//----- nvinfo : EIATTR_MAXREG_COUNT
	.align		4
        /*001c*/ 	.byte	0x03, 0x1b
        /*001e*/ 	.short	0x00ff


	//----- nvinfo : EIATTR_NUM_BARRIERS
	.align		4
        /*0020*/ 	.byte	0x02, 0x4c
        /*0022*/ 	.byte	0x01
	.zero		1


	//----- nvinfo : EIATTR_MERCURY_ISA_VERSION
	.align		4
        /*0024*/ 	.byte	0x03, 0x5f
        /*0026*/ 	.short	0x0101


	//----- nvinfo : EIATTR_VRC_CTA_INIT_COUNT
	.align		4
        /*0028*/ 	.byte	0x02, 0x4a
	.zero		1
	.zero		1


	//----- nvinfo : EIATTR_EXIT_INSTR_OFFSETS
	.align		4
        /*002c*/ 	.byte	0x04, 0x1c
        /*002e*/ 	.short	(.L_17 - .L_16)


	//   ....[0]....
.L_16:
        /*0030*/ 	.word	0x00000230


	//----- nvinfo : EIATTR_CBANK_PARAM_SIZE
	.align		4
.L_17:
        /*0034*/ 	.byte	0x03, 0x19
        /*0036*/ 	.short	0x0008


	//----- nvinfo : EIATTR_PARAM_CBANK
	.align		4
        /*0038*/ 	.byte	0x04, 0x0a
        /*003a*/ 	.short	(.L_19 - .L_18)
	.align		4
.L_18:
        /*003c*/ 	.word	index@(.nv.constant0._Z14inclusive_scanPi)
        /*0040*/ 	.short	0x0380
        /*0042*/ 	.short	0x0008


	//----- nvinfo : EIATTR_SW_WAR
	.align		4
.L_19:
        /*0044*/ 	.byte	0x04, 0x36
        /*0046*/ 	.short	(.L_21 - .L_20)
.L_20:
        /*0048*/ 	.word	0x00000008
.L_21:


//--------------------- .nv.info._Z14exclusive_scanPi --------------------------
	.section	.nv.info._Z14exclusive_scanPi,"",@"SHT_CUDA_INFO"
	.sectionflags	@""
	.align	4


	//----- nvinfo : EIATTR_CUDA_API_VERSION
	.align		4
        /*0000*/ 	.byte	0x04, 0x37
        /*0002*/ 	.short	(.L_23 - .L_22)
.L_22:
        /*0004*/ 	.word	0x00000082


	//----- nvinfo : EIATTR_KPARAM_INFO
	.align		4
.L_23:
        /*0008*/ 	.byte	0x04, 0x17
        /*000a*/ 	.short	(.L_25 - .L_24)
.L_24:
        /*000c*/ 	.word	0x00000000
        /*0010*/ 	.short	0x0000
        /*0012*/ 	.short	0x0000
        /*0014*/ 	.byte	0x00, 0xf5, 0x21, 0x00


	//----- nvinfo : EIATTR_SPARSE_MMA_MASK
	.align		4
.L_25:
        /*0018*/ 	.byte	0x03, 0x50
        /*001a*/ 	.short	0x0000


	//----- nvinfo : EIATTR_MAXREG_COUNT
	.align		4
        /*001c*/ 	.byte	0x03, 0x1b
        /*001e*/ 	.short	0x00ff


	//----- nvinfo : EIATTR_NUM_BARRIERS
	.align		4
        /*0020*/ 	.byte	0x02, 0x4c
        /*0022*/ 	.byte	0x01
	.zero		1


	//----- nvinfo : EIATTR_MERCURY_ISA_VERSION
	.align		4
        /*0024*/ 	.byte	0x03, 0x5f
        /*0026*/ 	.short	0x0101


	//----- nvinfo : EIATTR_VRC_CTA_INIT_COUNT
	.align		4
        /*0028*/ 	.byte	0x02, 0x4a
	.zero		1
	.zero		1


	//----- nvinfo : EIATTR_EXIT_INSTR_OFFSETS
	.align		4
        /*002c*/ 	.byte	0x04, 0x1c
        /*002e*/ 	.short	(.L_27 - .L_26)


	//   ....[0]....
.L_26:
        /*0030*/ 	.word	0x00000390


	//----- nvinfo : EIATTR_CBANK_PARAM_SIZE
	.align		4
.L_27:
        /*0034*/ 	.byte	0x03, 0x19
        /*0036*/ 	.short	0x0008


	//----- nvinfo : EIATTR_PARAM_CBANK
	.align		4
        /*0038*/ 	.byte	0x04, 0x0a
        /*003a*/ 	.short	(.L_29 - .L_28)
	.align		4
.L_28:
        /*003c*/ 	.word	index@(.nv.constant0._Z14exclusive_scanPi)
        /*0040*/ 	.short	0x0380
        /*0042*/ 	.short	0x0008


	//----- nvinfo : EIATTR_SW_WAR
	.align		4
.L_29:
        /*0044*/ 	.byte	0x04, 0x36
        /*0046*/ 	.short	(.L_31 - .L_30)
.L_30:
        /*0048*/ 	.word	0x00000008
.L_31:


//--------------------- .nv.callgraph             --------------------------
	.section	.nv.callgraph,"",@"SHT_CUDA_CALLGRAPH"
	.align	4
	.sectionentsize	8
	.align		4
        /*0000*/ 	.word	0x00000000
	.align		4
        /*0004*/ 	.word	0xffffffff
	.align		4
        /*0008*/ 	.word	0x00000000
	.align		4
        /*000c*/ 	.word	0xfffffffe
	.align		4
        /*0010*/ 	.word	0x00000000
	.align		4
        /*0014*/ 	.word	0xfffffffd
	.align		4
        /*0018*/ 	.word	0x00000000
	.align		4
        /*001c*/ 	.word	0xfffffffc


//--------------------- .text._Z14inclusive_scanPi --------------------------
	.section	.text._Z14inclusive_scanPi,"ax",@progbits
	.align	128
        .global         _Z14inclusive_scanPi
        .type           _Z14inclusive_scanPi,@function
        .size           _Z14inclusive_scanPi,(.L_x_2 - _Z14inclusive_scanPi)
        .other          _Z14inclusive_scanPi,@"STO_CUDA_ENTRY STV_DEFAULT"
_Z14inclusive_scanPi:
.text._Z14inclusive_scanPi:
[----:B------:R-:W-:Y:S01]  /*0000*/  LDC R1, c[0x0][0x37c] ;  /* 0x0000df00ff017b82 */ /* 0x000fe20000000800 */
[----:B------:R-:W0:Y:S07]  /*0010*/  S2R R9, SR_TID.X ;  /* 0x0000000000097919 */ /* 0x000e2e0000002100 */
[----:B------:R-:W0:Y:S01]  /*0020*/  LDC.64 R2, c[0x0][0x380] ;  /* 0x0000e000ff027b82 */ /* 0x000e220000000a00 */
[----:B------:R-:W1:Y:S01]  /*0030*/  LDCU.64 UR6, c[0x0][0x358] ;  /* 0x00006b00ff0677ac */ /* 0x000e620008000a00 */
[----:B0-----:R-:W-:-:S05]  /*0040*/  IMAD.WIDE.U32 R2, R9, 0x4, R2 ;  /* 0x0000000409027825 */ /* 0x001fca00078e0002 */
[----:B-1----:R-:W2:Y:S01]  /*0050*/  LDG.E R0, desc[UR6][R2.64] ;  /* 0x0000000602007981 */ /* 0x002ea2000c1e1900 */
[----:B------:R-:W0:Y:S01]  /*0060*/  S2UR UR5, SR_CgaCtaId ;  /* 0x00000000000579c3 */ /* 0x000e220000008800 */
[----:B------:R-:W-:Y:S01]  /*0070*/  UMOV UR4, 0x400 ;  /* 0x0000040000047882 */ /* 0x000fe20000000000 */
[C---:B------:R-:W-:Y:S02]  /*0080*/  VIADD R4, R9.reuse, 0xffffffff ;  /* 0xffffffff09047836 */ /* 0x040fe40000000000 */
[----:B------:R-:W-:-:S03]  /*0090*/  VIADD R6, R9, 0xfffffffe ;  /* 0xfffffffe09067836 */ /* 0x000fc60000000000 */
[----:B------:R-:W-:Y:S02]  /*00a0*/  ISETP.GT.U32.AND P1, PT, R4, 0x6, PT ;  /* 0x000000060400780c */ /* 0x000fe40003f24070 */
[----:B------:R-:W-:Y:S01]  /*00b0*/  ISETP.GT.U32.AND P0, PT, R6, 0x5, PT ;  /* 0x000000050600780c */ /* 0x000fe20003f04070 */
[----:B0-----:R-:W-:-:S06]  /*00c0*/  ULEA UR4, UR5, UR4, 0x18 ;  /* 0x0000000405047291 */ /* 0x001fcc000f8ec0ff */
[----:B------:R-:W-:-:S05]  /*00d0*/  LEA R5, R9, UR4, 0x2 ;  /* 0x0000000409057c11 */ /* 0x000fca000f8e10ff */
[----:B--2---:R0:W-:Y:S01]  /*00e0*/  STS [R5], R0 ;  /* 0x0000000005007388 */ /* 0x0041e20000000800 */
[----:B------:R-:W-:Y:S01]  /*00f0*/  BAR.SYNC.DEFER_BLOCKING 0x0 ;  /* 0x0000000000007b1d */ /* 0x000fe20000010000 */
[----:B0-----:R-:W-:-:S05]  /*0100*/  LOP3.LUT R0, R9, 0x3fc, RZ, 0xc0, !PT ;  /* 0x000003fc09007812 */ /* 0x001fca00078ec0ff */
[----:B------:R-:W-:Y:S04]  /*0110*/  @!P1 LDS R4, [R5] ;  /* 0x0000000005049984 */ /* 0x000fe80000000800 */
[----:B------:R-:W0:Y:S02]  /*0120*/  @!P1 LDS R7, [R5+-0x4] ;  /* 0xfffffc0005079984 */ /* 0x000e240000000800 */
[----:B0-----:R-:W-:-:S05]  /*0130*/  @!P1 IADD3 R4, PT, PT, R4, R7, RZ ;  /* 0x0000000704049210 */ /* 0x001fca0007ffe0ff */
[----:B------:R-:W-:Y:S01]  /*0140*/  @!P1 STS [R5], R4 ;  /* 0x0000000405009388 */ /* 0x000fe20000000800 */
[----:B------:R-:W-:Y:S01]  /*0150*/  BAR.SYNC.DEFER_BLOCKING 0x0 ;  /* 0x0000000000007b1d */ /* 0x000fe20000010000 */
[----:B------:R-:W-:-:S05]  /*0160*/  ISETP.NE.AND P1, PT, R0, 0x4, PT ;  /* 0x000000040000780c */ /* 0x000fca0003f25270 */
[----:B------:R-:W-:Y:S04]  /*0170*/  @!P0 LDS R6, [R5] ;  /* 0x0000000005068984 */ /* 0x000fe80000000800 */
[----:B------:R-:W0:Y:S02]  /*0180*/  @!P0 LDS R7, [R5+-0x8] ;  /* 0xfffff80005078984 */ /* 0x000e240000000800 */
[----:B0-----:R-:W-:-:S05]  /*0190*/  @!P0 IMAD.IADD R6, R6, 0x1, R7 ;  /* 0x0000000106068824 */ /* 0x001fca00078e0207 */
[----:B------:R-:W-:Y:S01]  /*01a0*/  @!P0 STS [R5], R6 ;  /* 0x0000000605008388 */ /* 0x000fe20000000800 */
[----:B------:R-:W-:Y:S06]  /*01b0*/  BAR.SYNC.DEFER_BLOCKING 0x0 ;  /* 0x0000000000007b1d */ /* 0x000fec0000010000 */
[----:B------:R-:W-:Y:S04]  /*01c0*/  @!P1 LDS R0, [R5] ;  /* 0x0000000005009984 */ /* 0x000fe80000000800 */
[----:B------:R-:W0:Y:S02]  /*01d0*/  @!P1 LDS R7, [R5+-0x10] ;  /* 0xfffff00005079984 */ /* 0x000e240000000800 */
[----:B0-----:R-:W-:-:S05]  /*01e0*/  @!P1 IADD3 R0, PT, PT, R0, R7, RZ ;  /* 0x0000000700009210 */ /* 0x001fca0007ffe0ff */
[----:B------:R-:W-:Y:S01]  /*01f0*/  @!P1 STS [R5], R0 ;  /* 0x0000000005009388 */ /* 0x000fe20000000800 */
[----:B------:R-:W-:Y:S06]  /*0200*/  BAR.SYNC.DEFER_BLOCKING 0x0 ;  /* 0x0000000000007b1d */ /* 0x000fec0000010000 */
[----:B------:R-:W0:Y:S04]  /*0210*/  LDS R7, [R5] ;  /* 0x0000000005077984 */ /* 0x000e280000000800 */
[----:B0-----:R-:W-:Y:S01]  /*0220*/  STG.E desc[UR6][R2.64], R7 ;  /* 0x0000000702007986 */ /* 0x001fe2000c101906 */
[----:B------:R-:W-:Y:S05]  /*0230*/  EXIT ;  /* 0x000000000000794d */ /* 0x000fea0003800000 */
.L_x_0:
[----:B------:R-:W-:-:S00]  /*0240*/  BRA `(.L_x_0) ;  /* 0xfffffffc00fc7947 */ /* 0x000fc0000383ffff */
[----:B------:R-:W-:-:S00]  /*0250*/  NOP ;  /* 0x0000000000007918 */ /* 0x000fc00000000000 */
        /* <DEDUP_REMOVED lines=10> */
.L_x_2:


//--------------------- .text._Z14exclusive_scanPi --------------------------
	.section	.text._Z14exclusive_scanPi,"ax",@progbits
	.align	128
        .global         _Z14exclusive_scanPi
        .type           _Z14exclusive_scanPi,@function
        .size           _Z14exclusive_scanPi,(.L_x_3 - _Z14exclusive_scanPi)
        .other          _Z14exclusive_scanPi,@"STO_CUDA_ENTRY STV_DEFAULT"
_Z14exclusive_scanPi:
.text._Z14exclusive_scanPi:
        /* <DEDUP_REMOVED lines=8> */
[C---:B------:R-:W-:Y:S02]  /*0080*/  ISETP.GT.U32.AND P0, PT, R9.reuse, 0x3, PT ;  /* 0x000000030900780c */ /* 0x040fe40003f04070 */
[C---:B------:R-:W-:Y:S02]  /*0090*/  ISETP.GT.U32.AND P1, PT, R9.reuse, 0x1, PT ;  /* 0x000000010900780c */ /* 0x040fe40003f24070 */
[----:B------:R-:W-:Y:S01]  /*00a0*/  ISETP.NE.AND P2, PT, R9, RZ, PT ;  /* 0x000000ff0900720c */ /* 0x000fe20003f45270 */
[----:B0-----:R-:W-:-:S06]  /*00b0*/  ULEA UR4, UR5, UR4, 0x18 ;  /* 0x0000000405047291 */ /* 0x001fcc000f8ec0ff */
[C---:B------:R-:W-:Y:S02]  /*00c0*/  LEA R5, R9.reuse, UR4, 0x2 ;  /* 0x0000000409057c11 */ /* 0x040fe4000f8e10ff */
[C---:B------:R-:W-:Y:S02]  /*00d0*/  @!P0 LEA R11, R9.reuse, UR4, 0x3 ;  /* 0x00000004090b8c11 */ /* 0x040fe4000f8e18ff */
[----:B------:R-:W-:Y:S01]  /*00e0*/  @!P1 LEA R13, R9, UR4, 0x4 ;  /* 0x00000004090d9c11 */ /* 0x000fe2000f8e20ff */
[----:B--2---:R-:W-:Y:S01]  /*00f0*/  STS [R5], R0 ;  /* 0x0000000005007388 */ /* 0x004fe20000000800 */
[----:B------:R-:W-:Y:S06]  /*0100*/  BAR.SYNC.DEFER_BLOCKING 0x0 ;  /* 0x0000000000007b1d */ /* 0x000fec0000010000 */
[----:B------:R-:W0:Y:S02]  /*0110*/  @!P0 LDS.64 R6, [R11] ;  /* 0x000000000b068984 */ /* 0x000e240000000a00 */
[----:B0-----:R-:W-:Y:S01]  /*0120*/  @!P0 IMAD.IADD R4, R7, 0x1, R6 ;  /* 0x0000000107048824 */ /* 0x001fe200078e0206 */
[----:B------:R-:W-:Y:S06]  /*0130*/  @!P0 BAR.SYNC.DEFER_BLOCKING 0x0 ;  /* 0x0000000000008b1d */ /* 0x000fec0000010000 */
[----:B------:R0:W-:Y:S02]  /*0140*/  @!P0 STS [R11+0x4], R4 ;  /* 0x000004040b008388 */ /* 0x0001e40000000800 */
[----:B------:R-:W-:Y:S01]  /*0150*/  BAR.SYNC.DEFER_BLOCKING 0x0 ;  /* 0x0000000000007b1d */ /* 0x000fe20000010000 */
[----:B0-----:R-:W-:-:S05]  /*0160*/  @!P1 LEA R11, R9, UR4, 0x4 ;  /* 0x00000004090b9c11 */ /* 0x001fca000f8e20ff */
[----:B------:R-:W-:Y:S04]  /*0170*/  @!P1 LDS R7, [R13+0x4] ;  /* 0x000004000d079984 */ /* 0x000fe80000000800 */
[----:B------:R-:W0:Y:S02]  /*0180*/  @!P1 LDS R6, [R13+0xc] ;  /* 0x00000c000d069984 */ /* 0x000e240000000800 */
[----:B0-----:R-:W-:Y:S01]  /*0190*/  @!P1 IMAD.IADD R6, R6, 0x1, R7 ;  /* 0x0000000106069824 */ /* 0x001fe200078e0207 */
[----:B------:R-:W-:Y:S06]  /*01a0*/  @!P1 BAR.SYNC.DEFER_BLOCKING 0x0 ;  /* 0x0000000000009b1d */ /* 0x000fec0000010000 */
[----:B------:R-:W-:Y:S02]  /*01b0*/  @!P1 STS [R13+0xc], R6 ;  /* 0x00000c060d009388 */ /* 0x000fe40000000800 */
[----:B------:R-:W-:Y:S06]  /*01c0*/  BAR.SYNC.DEFER_BLOCKING 0x0 ;  /* 0x0000000000007b1d */ /* 0x000fec0000010000 */
[----:B------:R-:W-:Y:S04]  /*01d0*/  @!P2 LDS R0, [UR4+0x1c] ;  /* 0x00001c04ff00a984 */ /* 0x000fe80008000800 */
[----:B------:R-:W0:Y:S02]  /*01e0*/  @!P2 LDS R7, [UR4+0xc] ;  /* 0x00000c04ff07a984 */ /* 0x000e240008000800 */
[----:B0-----:R-:W-:Y:S01]  /*01f0*/  @!P2 IMAD.IADD R0, R0, 0x1, R7 ;  /* 0x000000010000a824 */ /* 0x001fe200078e0207 */
[----:B------:R-:W-:Y:S06]  /*0200*/  @!P2 BAR.SYNC.DEFER_BLOCKING 0x0 ;  /* 0x000000000000ab1d */ /* 0x000fec0000010000 */
[----:B------:R-:W-:Y:S02]  /*0210*/  @!P2 STS [UR4+0x1c], R0 ;  /* 0x00001c00ff00a988 */ /* 0x000fe40008000804 */
[----:B------:R-:W-:Y:S06]  /*0220*/  BAR.SYNC.DEFER_BLOCKING 0x0 ;  /* 0x0000000000007b1d */ /* 0x000fec0000010000 */
[----:B------:R-:W0:Y:S04]  /*0230*/  @!P2 LDS R4, [UR4+0xc] ;  /* 0x00000c04ff04a984 */ /* 0x000e280008000800 */
[----:B------:R-:W-:Y:S01]  /*0240*/  @!P2 STS [UR4+0x1c], RZ ;  /* 0x00001cffff00a988 */ /* 0x000fe20008000804 */
[----:B------:R-:W-:Y:S06]  /*0250*/  @!P2 BAR.SYNC.DEFER_BLOCKING 0x0 ;  /* 0x000000000000ab1d */ /* 0x000fec0000010000 */
[----:B------:R-:W-:Y:S04]  /*0260*/  @!P2 STS [UR4+0xc], RZ ;  /* 0x00000cffff00a988 */ /* 0x000fe80008000804 */
[----:B0-----:R-:W-:Y:S01]  /*0270*/  @!P2 STS [UR4+0x1c], R4 ;  /* 0x00001c04ff00a988 */ /* 0x001fe20008000804 */
[----:B------:R-:W-:Y:S06]  /*0280*/  BAR.SYNC.DEFER_BLOCKING 0x0 ;  /* 0x0000000000007b1d */ /* 0x000fec0000010000 */
[----:B------:R-:W-:Y:S04]  /*0290*/  @!P1 LDS R7, [R11+0x4] ;  /* 0x000004000b079984 */ /* 0x000fe80000000800 */
[----:B------:R-:W0:Y:S01]  /*02a0*/  @!P1 LDS R6, [R11+0xc] ;  /* 0x00000c000b069984 */ /* 0x000e220000000800 */
[----:B------:R-:W-:Y:S01]  /*02b0*/  @!P1 BAR.SYNC.DEFER_BLOCKING 0x0 ;  /* 0x0000000000009b1d */ /* 0x000fe20000010000 */
[----:B0-----:R-:W-:-:S05]  /*02c0*/  @!P1 IMAD.IADD R0, R6, 0x1, R7 ;  /* 0x0000000106009824 */ /* 0x001fca00078e0207 */
[----:B------:R-:W-:Y:S01]  /*02d0*/  @!P1 STS [R11+0x4], R6 ;  /* 0x000004060b009388 */ /* 0x000fe20000000800 */
[----:B------:R-:W-:-:S03]  /*02e0*/  @!P0 LEA R7, R9, UR4, 0x3 ;  /* 0x0000000409078c11 */ /* 0x000fc6000f8e18ff */
[----:B------:R-:W-:Y:S01]  /*02f0*/  @!P1 STS [R11+0xc], R0 ;  /* 0x00000c000b009388 */ /* 0x000fe20000000800 */
[----:B------:R-:W-:Y:S06]  /*0300*/  BAR.SYNC.DEFER_BLOCKING 0x0 ;  /* 0x0000000000007b1d */ /* 0x000fec0000010000 */
[----:B------:R-:W0:Y:S02]  /*0310*/  @!P0 LDS.64 R8, [R7] ;  /* 0x0000000007088984 */ /* 0x000e240000000a00 */
[----:B0-----:R-:W-:Y:S02]  /*0320*/  @!P0 IMAD.IADD R13, R9, 0x1, R8 ;  /* 0x00000001090d8824 */ /* 0x001fe400078e0208 */
[----:B------:R-:W-:Y:S01]  /*0330*/  IMAD.MOV.U32 R12, RZ, RZ, R9 ;  /* 0x000000ffff0c7224 */ /* 0x000fe200078e0009 */
[----:B------:R-:W-:Y:S06]  /*0340*/  @!P0 BAR.SYNC.DEFER_BLOCKING 0x0 ;  /* 0x0000000000008b1d */ /* 0x000fec0000010000 */
[----:B------:R-:W-:Y:S02]  /*0350*/  @!P0 STS.64 [R7], R12 ;  /* 0x0000000c07008388 */ /* 0x000fe40000000a00 */
[----:B------:R-:W-:Y:S06]  /*0360*/  BAR.SYNC.DEFER_BLOCKING 0x0 ;  /* 0x0000000000007b1d */ /* 0x000fec0000010000 */
[----:B------:R-:W0:Y:S04]  /*0370*/  LDS R5, [R5] ;  /* 0x0000000005057984 */ /* 0x000e280000000800 */
[----:B0-----:R-:W-:Y:S01]  /*0380*/  STG.E desc[UR6][R2.64], R5 ;  /* 0x0000000502007986 */ /* 0x001fe2000c101906 */
[----:B------:R-:W-:Y:S05]  /*0390*/  EXIT ;  /* 0x000000000000794d */ /* 0x000fea0003800000 */
.L_x_1:
        /* <DEDUP_REMOVED lines=14> */
.L_x_3:


//--------------------- .nv.shared._Z14inclusive_scanPi --------------------------
	.section	.nv.shared._Z14inclusive_scanPi,"aw",@nobits
	.sectionflags	@""
	.align	4
.nv.shared._Z14inclusive_scanPi:
	.zero		1056


//--------------------- .nv.shared.reserved.0     --------------------------
	.section	.nv.shared.reserved.0,"aw",@nobits
	.weak		__nv_reservedSMEM_offset_0_alias
	.size		__nv_reservedSMEM_offset_0_alias, 0, 64
	.other		__nv_reservedSMEM_offset_0_alias,@"STO_CUDA_RESERVED_SHARED STV_DEFAULT"
__nv_reservedSMEM_offset_0_alias:
	.zero		0
	.zero		64


//--------------------- .nv.shared._Z14exclusive_scanPi --------------------------
	.section	.nv.shared._Z14exclusive_scanPi,"aw",@nobits
	.sectionflags	@""
	.align	4
.nv.shared._Z14exclusive_scanPi:
	.zero		1056


//--------------------- .nv.constant0._Z14inclusive_scanPi --------------------------
	.section	.nv.constant0._Z14inclusive_scanPi,"a",@progbits
	.sectionflags	@""
	.align	4
.nv.constant0._Z14inclusive_scanPi:
	.zero		904


//--------------------- .nv.constant0._Z14exclusive_scanPi --------------------------
	.section	.nv.constant0._Z14exclusive_scanPi,"a",@progbits
	.sectionflags	@""
	.align	4
.nv.constant0._Z14exclusive_scanPi:
	.zero		904


//--------------------- SYMBOLS --------------------------

	.type		.nv.reservedSmem.offset0,@object
	.size		.nv.reservedSmem.offset0,0x4
	.type		.nv.reservedSmem.cap,@object
	.size		.nv.reservedSmem.cap,0x4
